	.headerflags	@"EF_CUDA_TEXMODE_UNIFIED EF_CUDA_64BIT_ADDRESS EF_CUDA_ACCELERATORS EF_CUDA_SM90 EF_CUDA_VIRTUAL_SM(EF_CUDA_SM90)"
	.elftype	@"ET_EXEC"


//--------------------- .nv.info                  --------------------------
	.section	.nv.info,"",@"SHT_CUDA_INFO"
	.align	4


	//----- nvinfo : EIATTR_REGCOUNT
	.align		4
        /*0000*/ 	.byte	0x04, 0x2f
        /*0002*/ 	.short	(.L_1 - .L_0)
	.align		4
.L_0:
        /*0004*/ 	.word	index@(triton_poi_fused_add_mul_sigmoid_2)
        /*0008*/ 	.word	0x00000010


	//----- nvinfo : EIATTR_MIN_STACK_SIZE
	.align		4
.L_1:
        /*000c*/ 	.byte	0x04, 0x12
        /*000e*/ 	.short	(.L_3 - .L_2)
	.align		4
.L_2:
        /*0010*/ 	.word	index@(triton_poi_fused_add_mul_sigmoid_2)
        /*0014*/ 	.word	0x00000000


	//----- nvinfo : EIATTR_FRAME_SIZE
	.align		4
.L_3:
        /*0018*/ 	.byte	0x04, 0x11
        /*001a*/ 	.short	(.L_5 - .L_4)
	.align		4
.L_4:
        /*001c*/ 	.word	index@(triton_poi_fused_add_mul_sigmoid_2)
        /*0020*/ 	.word	0x00000000


	//----- nvinfo : EIATTR_MIN_STACK_SIZE
	.align		4
.L_5:
        /*0024*/ 	.byte	0x04, 0x12
        /*0026*/ 	.short	(.L_7 - .L_6)
	.align		4
.L_6:
        /*0028*/ 	.word	index@(triton_poi_fused_add_mul_sigmoid_2)
        /*002c*/ 	.word	0x00000000
.L_7:


//--------------------- .nv.info.triton_poi_fused_add_mul_sigmoid_2 --------------------------
	.section	.nv.info.triton_poi_fused_add_mul_sigmoid_2,"",@"SHT_CUDA_INFO"
	.sectionflags	@""
	.align	4


	//----- nvinfo : EIATTR_CUDA_API_VERSION
	.align		4
        /*0000*/ 	.byte	0x04, 0x37
        /*0002*/ 	.short	(.L_9 - .L_8)
.L_8:
        /*0004*/ 	.word	0x0000007c


	//----- nvinfo : EIATTR_KPARAM_INFO
	.align		4
.L_9:
        /*0008*/ 	.byte	0x04, 0x17
        /*000a*/ 	.short	(.L_11 - .L_10)
.L_10:
        /*000c*/ 	.word	0x00000000
        /*0010*/ 	.short	0x0003
        /*0012*/ 	.short	0x0018
        /*0014*/ 	.byte	0x00, 0xf0, 0x11, 0x00


	//----- nvinfo : EIATTR_KPARAM_INFO
	.align		4
.L_11:
        /*0018*/ 	.byte	0x04, 0x17
        /*001a*/ 	.short	(.L_13 - .L_12)
.L_12:
        /*001c*/ 	.word	0x00000000
        /*0020*/ 	.short	0x0002
        /*0022*/ 	.short	0x0010
        /*0024*/ 	.byte	0x00, 0xf4, 0x21, 0x00


	//----- nvinfo : EIATTR_KPARAM_INFO
	.align		4
.L_13:
        /*0028*/ 	.byte	0x04, 0x17
        /*002a*/ 	.short	(.L_15 - .L_14)
.L_14:
        /*002c*/ 	.word	0x00000000
        /*0030*/ 	.short	0x0001
        /*0032*/ 	.short	0x0008
        /*0034*/ 	.byte	0x00, 0xf4, 0x21, 0x00


	//----- nvinfo : EIATTR_KPARAM_INFO
	.align		4
.L_15:
        /*0038*/ 	.byte	0x04, 0x17
        /*003a*/ 	.short	(.L_17 - .L_16)
.L_16:
        /*003c*/ 	.word	0x00000000
        /*0040*/ 	.short	0x0000
        /*0042*/ 	.short	0x0000
        /*0044*/ 	.byte	0x00, 0xf4, 0x21, 0x00


	//----- nvinfo : EIATTR_SPARSE_MMA_MASK
	.align		4
.L_17:
        /*0048*/ 	.byte	0x03, 0x50
        /*004a*/ 	.short	0x0000


	//----- nvinfo : EIATTR_MAXREG_COUNT
	.align		4
        /*004c*/ 	.byte	0x03, 0x1b
        /*004e*/ 	.short	0x00ff


	//----- nvinfo : EIATTR_EXIT_INSTR_OFFSETS
	.align		4
        /*0050*/ 	.byte	0x04, 0x1c
        /*0052*/ 	.short	(.L_19 - .L_18)


	//   ....[0]....
.L_18:
        /*0054*/ 	.word	0x000001c0


	//   ....[1]....
        /*0058*/ 	.word	0x000001e0


	//----- nvinfo : EIATTR_REQNTID
	.align		4
.L_19:
        /*005c*/ 	.byte	0x04, 0x10
        /*005e*/ 	.short	(.L_21 - .L_20)
.L_20:
        /*0060*/ 	.word	0x00000080
        /*0064*/ 	.word	0x00000001
        /*0068*/ 	.word	0x00000001


	//----- nvinfo : EIATTR_CBANK_PARAM_SIZE
	.align		4
.L_21:
        /*006c*/ 	.byte	0x03, 0x19
        /*006e*/ 	.short	0x001c


	//----- nvinfo : EIATTR_PARAM_CBANK
	.align		4
        /*0070*/ 	.byte	0x04, 0x0a
        /*0072*/ 	.short	(.L_23 - .L_22)
	.align		4
.L_22:
        /*0074*/ 	.word	index@(.nv.constant0.triton_poi_fused_add_mul_sigmoid_2)
        /*0078*/ 	.short	0x0210
        /*007a*/ 	.short	0x001c


	//----- nvinfo : EIATTR_SW_WAR
	.align		4
.L_23:
        /*007c*/ 	.byte	0x04, 0x36
        /*007e*/ 	.short	(.L_25 - .L_24)
.L_24:
        /*0080*/ 	.word	0x00000008
.L_25:


//--------------------- .nv.callgraph             --------------------------
	.section	.nv.callgraph,"",@"SHT_CUDA_CALLGRAPH"
	.align	4
	.sectionentsize	8
	.align		4
        /*0000*/ 	.word	0x00000000
	.align		4
        /*0004*/ 	.word	0xffffffff
	.align		4
        /*0008*/ 	.word	0x00000000
	.align		4
        /*000c*/ 	.word	0xfffffffe
	.align		4
        /*0010*/ 	.word	0x00000000
	.align		4
        /*0014*/ 	.word	0xfffffffd
	.align		4
        /*0018*/ 	.word	0x00000000
	.align		4
        /*001c*/ 	.word	0xfffffffc


//--------------------- .text.triton_poi_fused_add_mul_sigmoid_2 --------------------------
	.section	.text.triton_poi_fused_add_mul_sigmoid_2,"ax",@progbits
	.align	128
        .global         triton_poi_fused_add_mul_sigmoid_2
        .type           triton_poi_fused_add_mul_sigmoid_2,@function
        .size           triton_poi_fused_add_mul_sigmoid_2,(.L_x_1 - triton_poi_fused_add_mul_sigmoid_2)
        .other          triton_poi_fused_add_mul_sigmoid_2,@"STO_CUDA_ENTRY STV_DEFAULT"
triton_poi_fused_add_mul_sigmoid_2:
.text.triton_poi_fused_add_mul_sigmoid_2:
[----:B------:R-:W0:Y:S02]  /*0000*/  LDC R1, c[0x0][0x28] ;  /* 0x00000a00ff017b82 */ /* 0x000e240000000800 */
[----:B------:R-:W1:Y:S01]  /*0010*/  S2R R0, SR_TID.X ;  /* 0x0000000000007919 */ /* 0x000e620000002100 */
[----:B------:R-:W2:Y:S01]  /*0020*/  LDC.64 R4, c[0x0][0x218] ;  /* 0x00008600ff047b82 */ /* 0x000ea20000000a00 */
[----:B------:R-:W-:Y:S02]  /*0030*/  CS2R R10, SRZ ;  /* 0x00000000000a7805 */ /* 0x000fe4000001ff00 */
[----:B------:R-:W-:Y:S01]  /*0040*/  CS2R R12, SRZ ;  /* 0x00000000000c7805 */ /* 0x000fe2000001ff00 */
[----:B------:R-:W3:Y:S01]  /*0050*/  S2R R9, SR_CTAID.X ;  /* 0x0000000000097919 */ /* 0x000ee20000002500 */
[----:B------:R-:W-:-:S03]  /*0060*/  ULDC.64 UR4, c[0x0][0x208] ;  /* 0x0000820000047ab9 */ /* 0x000fc60000000a00 */
[----:B------:R-:W4:Y:S01]  /*0070*/  LDC.64 R2, c[0x0][0x210] ;  /* 0x00008400ff027b82 */ /* 0x000f220000000a00 */
[----:B-1----:R-:W-:Y:S01]  /*0080*/  IMAD.SHL.U32 R0, R0, 0x2, RZ ;  /* 0x0000000200007824 */ /* 0x002fe200078e00ff */
[----:B---3--:R-:W-:-:S04]  /*0090*/  SHF.R.S32.HI R6, RZ, 0x17, R9 ;  /* 0x00000017ff067819 */ /* 0x008fc80000011409 */
[----:B------:R-:W-:Y:S02]  /*00a0*/  LOP3.LUT R0, R0, 0xfe, RZ, 0xc0, !PT ;  /* 0x000000fe00007812 */ /* 0x000fe400078ec0ff */
[----:B------:R-:W-:-:S03]  /*00b0*/  SGXT R6, R6, 0x1 ;  /* 0x000000010606781a */ /* 0x000fc60000000200 */
[----:B------:R-:W-:-:S04]  /*00c0*/  IMAD R9, R9, 0x100, R0 ;  /* 0x0000010009097824 */ /* 0x000fc800078e0200 */
[C---:B----4-:R-:W-:Y:S01]  /*00d0*/  IMAD.WIDE R2, R9.reuse, 0x4, R2 ;  /* 0x0000000409027825 */ /* 0x050fe200078e0202 */
[CC--:B------:R-:W-:Y:S02]  /*00e0*/  LEA.HI R0, R6.reuse, R9.reuse, RZ, 0x4 ;  /* 0x0000000906007211 */ /* 0x0c0fe400078f20ff */
[----:B------:R-:W-:Y:S02]  /*00f0*/  LEA.HI R6, R6, R9, RZ, 0x6 ;  /* 0x0000000906067211 */ /* 0x000fe400078f30ff */
[----:B------:R-:W-:Y:S02]  /*0100*/  LOP3.LUT R0, R0, 0xfffffff0, RZ, 0xc0, !PT ;  /* 0xfffffff000007812 */ /* 0x000fe400078ec0ff */
[----:B------:R-:W-:Y:S02]  /*0110*/  SHF.R.S32.HI R7, RZ, 0x6, R6 ;  /* 0x00000006ff077819 */ /* 0x000fe40000011406 */
[C---:B------:R-:W-:Y:S01]  /*0120*/  ISETP.GE.AND P0, PT, R9.reuse, 0x100, PT ;  /* 0x000001000900780c */ /* 0x040fe20003f06270 */
[----:B------:R-:W-:-:S04]  /*0130*/  IMAD.IADD R0, R9, 0x1, -R0 ;  /* 0x0000000109007824 */ /* 0x000fc800078e0a00 */
[----:B------:R-:W-:-:S04]  /*0140*/  IMAD R7, R7, 0x10, R0 ;  /* 0x0000001007077824 */ /* 0x000fc800078e0200 */
[----:B--2---:R-:W-:Y:S02]  /*0150*/  IMAD.WIDE R4, R7, 0x4, R4 ;  /* 0x0000000407047825 */ /* 0x004fe400078e0204 */
[----:B------:R-:W1:Y:S02]  /*0160*/  LDC.64 R6, c[0x0][0x220] ;  /* 0x00008800ff067b82 */ /* 0x000e640000000a00 */
[----:B------:R-:W2:Y:S04]  /*0170*/  @!P0 LDG.E.64 R10, desc[UR4][R2.64] ;  /* 0x00000004020a8981 */ /* 0x000ea8000c1e1b00 */
[----:B------:R-:W2:Y:S01]  /*0180*/  @!P0 LDG.E.EL.64 R12, desc[UR4][R4.64] ;  /* 0x00000004040c8981 */ /* 0x000ea2000c2e1b00 */
[----:B-1----:R-:W-:-:S04]  /*0190*/  IMAD.WIDE R6, R9, 0x4, R6 ;  /* 0x0000000409067825 */ /* 0x002fc800078e0206 */
[----:B--2---:R-:W-:Y:S01]  /*01a0*/  FMUL R10, R12, R10 ;  /* 0x0000000a0c0a7220 */ /* 0x004fe20000400000 */
[----:B------:R-:W-:Y:S01]  /*01b0*/  FMUL R11, R13, R11 ;  /* 0x0000000b0d0b7220 */ /* 0x000fe20000400000 */
[----:B------:R-:W-:Y:S06]  /*01c0*/  @P0 EXIT ;  /* 0x000000000000094d */ /* 0x000fec0003800000 */
[----:B------:R-:W-:Y:S01]  /*01d0*/  STG.E.64 desc[UR4][R6.64], R10 ;  /* 0x0000000a06007986 */ /* 0x000fe2000c101b04 */
[----:B------:R-:W-:Y:S05]  /*01e0*/  EXIT ;  /* 0x000000000000794d */ /* 0x000fea0003800000 */
.L_x_0:
[----:B------:R-:W-:-:S00]  /*01f0*/  BRA `(.L_x_0) ;  /* 0xfffffffc00fc7947 */ /* 0x000fc0000383ffff */
[----:B------:R-:W-:-:S00]  /*0200*/  NOP ;  /* 0x0000000000007918 */ /* 0x000fc00000000000 */
[----:B------:R-:W-:-:S00]  /*0210*/  NOP ;  /* 0x0000000000007918 */ /* 0x000fc00000000000 */
[----:B------:R-:W-:-:S00]  /*0220*/  NOP ;  /* 0x0000000000007918 */ /* 0x000fc00000000000 */
[----:B------:R-:W-:-:S00]  /*0230*/  NOP ;  /* 0x0000000000007918 */ /* 0x000fc00000000000 */
[----:B------:R-:W-:-:S00]  /*0240*/  NOP ;  /* 0x0000000000007918 */ /* 0x000fc00000000000 */
[----:B------:R-:W-:-:S00]  /*0250*/  NOP ;  /* 0x0000000000007918 */ /* 0x000fc00000000000 */
[----:B------:R-:W-:-:S00]  /*0260*/  NOP ;  /* 0x0000000000007918 */ /* 0x000fc00000000000 */
[----:B------:R-:W-:-:S00]  /*0270*/  NOP ;  /* 0x0000000000007918 */ /* 0x000fc00000000000 */
.L_x_1:


//--------------------- .nv.constant0.triton_poi_fused_add_mul_sigmoid_2 --------------------------
	.section	.nv.constant0.triton_poi_fused_add_mul_sigmoid_2,"a",@progbits
	.sectionflags	@""
	.align	4
.nv.constant0.triton_poi_fused_add_mul_sigmoid_2:
	.zero		556
